//
// Generated by NVIDIA NVVM Compiler
//
// Compiler Build ID: CL-36424714
// Cuda compilation tools, release 13.0, V13.0.88
// Based on NVVM 20.0.0
//

.version 9.0
.target sm_100
.address_size 64

	// .globl	_Z12MaxReductionPfS_
// _ZZ12MaxReductionPfS_E7partial has been demoted

.visible .entry _Z12MaxReductionPfS_(
	.param .u64 .ptr .align 1 _Z12MaxReductionPfS__param_0,
	.param .u64 .ptr .align 1 _Z12MaxReductionPfS__param_1
)
{
	.reg .pred 	%p<5>;
	.reg .b32 	%r<16>;
	.reg .b32 	%f<6>;
	.reg .b64 	%rd<7>;
	// demoted variable
	.shared .align 4 .b8 _ZZ12MaxReductionPfS_E7partial[1024];
	ld.param.u64 	%rd2, [_Z12MaxReductionPfS__param_0];
	ld.param.u64 	%rd1, [_Z12MaxReductionPfS__param_1];
	cvta.to.global.u64 	%rd3, %rd2;
	mov.u32 	%r6, %ctaid.x;
	mov.u32 	%r1, %ntid.x;
	mov.u32 	%r2, %tid.x;
	mad.lo.s32 	%r7, %r6, %r1, %r2;
	mul.wide.u32 	%rd4, %r7, 4;
	add.s64 	%rd5, %rd3, %rd4;
	ld.global.f32 	%f1, [%rd5];
	shl.b32 	%r8, %r2, 2;
	mov.u32 	%r9, _ZZ12MaxReductionPfS_E7partial;
	add.s32 	%r3, %r9, %r8;
	st.shared.f32 	[%r3], %f1;
	setp.lt.u32 	%p1, %r1, 2;
	@%p1 bra 	$L__BB0_5;
	mov.b32 	%r15, 1;
$L__BB0_2:
	bar.sync 	0;
	shl.b32 	%r5, %r15, 1;
	add.s32 	%r11, %r5, -1;
	and.b32  	%r12, %r11, %r2;
	setp.ne.s32 	%p2, %r12, 0;
	@%p2 bra 	$L__BB0_4;
	shl.b32 	%r13, %r15, 2;
	add.s32 	%r14, %r3, %r13;
	ld.shared.f32 	%f2, [%r14];
	ld.shared.f32 	%f3, [%r3];
	setp.gt.f32 	%p3, %f2, %f3;
	selp.f32 	%f4, %f2, %f3, %p3;
	st.shared.f32 	[%r3], %f4;
$L__BB0_4:
	setp.lt.u32 	%p4, %r5, %r1;
	mov.u32 	%r15, %r5;
	@%p4 bra 	$L__BB0_2;
$L__BB0_5:
	cvta.to.global.u64 	%rd6, %rd1;
	ld.shared.f32 	%f5, [_ZZ12MaxReductionPfS_E7partial];
	st.global.f32 	[%rd6], %f5;
	ret;

}


// ===== COMPILED SASS (sm_100) =====

	.target	sm_100

	.elftype	@"ET_EXEC"


//--------------------- .note.nv.tkinfo           --------------------------
	.section	.note.nv.tkinfo,"",@"SHT_NOTE"
	.sectionflags	@"SHF_NOTE_NV_TKINFO"
	.tkinfo
        /*0018*/ 	.word	0x00000002
        /*0030*/ 	.string	""
        /*0030*/ 	.string	"ptxas"
        /*0030*/ 	.string	"Cuda compilation tools, release 13.0, V13.0.88"
        /*0030*/ 	.string	"Build cuda_13.0.r13.0/compiler.36424714_0"
        /*0030*/ 	.string	"-arch sm_100 -m 64 "



//--------------------- .note.nv.cuinfo           --------------------------
	.section	.note.nv.cuinfo,"",@"SHT_NOTE"
	.sectionflags	@"SHF_NOTE_NV_CUINFO"
        /*0018*/ 	.short	0x0002
        /*001a*/ 	.short	0x0064
        /*001c*/ 	.short	0x0082
	.zero		2


//--------------------- .nv.info                  --------------------------
	.section	.nv.info,"",@"SHT_CUDA_INFO"
	.align	4


	//----- nvinfo : EIATTR_REGCOUNT
	.align		4
        /*0000*/ 	.byte	0x04, 0x2f
        /*0002*/ 	.short	(.L_1 - .L_0)
	.align		4
.L_0:
        /*0004*/ 	.word	index@(_Z12MaxReductionPfS_)
        /*0008*/ 	.word	0x0000000c


	//----- nvinfo : EIATTR_FRAME_SIZE
	.align		4
.L_1:
        /*000c*/ 	.byte	0x04, 0x11
        /*000e*/ 	.short	(.L_3 - .L_2)
	.align		4
.L_2:
        /*0010*/ 	.word	index@(_Z12MaxReductionPfS_)
        /*0014*/ 	.word	0x00000000


	//----- nvinfo : EIATTR_MIN_STACK_SIZE
	.align		4
.L_3:
        /*0018*/ 	.byte	0x04, 0x12
        /*001a*/ 	.short	(.L_5 - .L_4)
	.align		4
.L_4:
        /*001c*/ 	.word	index@(_Z12MaxReductionPfS_)
        /*0020*/ 	.word	0x00000000
.L_5:


//--------------------- .nv.compat                --------------------------
	.section	.nv.compat,"",@"SHT_CUDA_COMPAT_INFO"
	.align	4
        /*0000*/ 	.byte	0x02, 0x09, 0x00, 0x00, 0x02, 0x02, 0x01, 0x00, 0x02, 0x05, 0x05, 0x00, 0x03, 0x07, 0x01, 0x01
        /*0010*/ 	.byte	0x02, 0x03, 0x00, 0x00, 0x02, 0x06, 0x01, 0x00, 0x04, 0x0b, 0x08, 0x00, 0x09, 0x00, 0x00, 0x00
        /*0020*/ 	.byte	0x00, 0x00, 0x00, 0x00


//--------------------- .nv.info._Z12MaxReductionPfS_ --------------------------
	.section	.nv.info._Z12MaxReductionPfS_,"",@"SHT_CUDA_INFO"
	.sectionflags	@""
	.align	4


	//----- nvinfo : EIATTR_CUDA_API_VERSION
	.align		4
        /*0000*/ 	.byte	0x04, 0x37
        /*0002*/ 	.short	(.L_7 - .L_6)
.L_6:
        /*0004*/ 	.word	0x00000082


	//----- nvinfo : EIATTR_KPARAM_INFO
	.align		4
.L_7:
        /*0008*/ 	.byte	0x04, 0x17
        /*000a*/ 	.short	(.L_9 - .L_8)
.L_8:
        /*000c*/ 	.word	0x00000000
        /*0010*/ 	.short	0x0001
        /*0012*/ 	.short	0x0008
        /*0014*/ 	.byte	0x00, 0xf5, 0x21, 0x00


	//----- nvinfo : EIATTR_KPARAM_INFO
	.align		4
.L_9:
        /*0018*/ 	.byte	0x04, 0x17
        /*001a*/ 	.short	(.L_11 - .L_10)
.L_10:
        /*001c*/ 	.word	0x00000000
        /*0020*/ 	.short	0x0000
        /*0022*/ 	.short	0x0000
        /*0024*/ 	.byte	0x00, 0xf5, 0x21, 0x00


	//----- nvinfo : EIATTR_SPARSE_MMA_MASK
	.align		4
.L_11:
        /*0028*/ 	.byte	0x03, 0x50
        /*002a*/ 	.short	0x0000


	//----- nvinfo : EIATTR_MAXREG_COUNT
	.align		4
        /*002c*/ 	.byte	0x03, 0x1b
        /*002e*/ 	.short	0x00ff


	//----- nvinfo : EIATTR_NUM_BARRIERS
	.align		4
        /*0030*/ 	.byte	0x02, 0x4c
        /*0032*/ 	.byte	0x01
	.zero		1


	//----- nvinfo : EIATTR_MERCURY_ISA_VERSION
	.align		4
        /*0034*/ 	.byte	0x03, 0x5f
        /*0036*/ 	.short	0x0101


	//----- nvinfo : EIATTR_VRC_CTA_INIT_COUNT
	.align		4
        /*0038*/ 	.byte	0x02, 0x4a
	.zero		1
	.zero		1


	//----- nvinfo : EIATTR_EXIT_INSTR_OFFSETS
	.align		4
        /*003c*/ 	.byte	0x04, 0x1c
        /*003e*/ 	.short	(.L_13 - .L_12)


	//   ....[0]....
.L_12:
        /*0040*/ 	.word	0x00000240


	//----- nvinfo : EIATTR_CBANK_PARAM_SIZE
	.align		4
.L_13:
        /*0044*/ 	.byte	0x03, 0x19
        /*0046*/ 	.short	0x0010


	//----- nvinfo : EIATTR_PARAM_CBANK
	.align		4
        /*0048*/ 	.byte	0x04, 0x0a
        /*004a*/ 	.short	(.L_15 - .L_14)
	.align		4
.L_14:
        /*004c*/ 	.word	index@(.nv.constant0._Z12MaxReductionPfS_)
        /*0050*/ 	.short	0x0380
        /*0052*/ 	.short	0x0010


	//----- nvinfo : EIATTR_SW_WAR
	.align		4
.L_15:
        /*0054*/ 	.byte	0x04, 0x36
        /*0056*/ 	.short	(.L_17 - .L_16)
.L_16:
        /*0058*/ 	.word	0x00000008
.L_17:


//--------------------- .nv.callgraph             --------------------------
	.section	.nv.callgraph,"",@"SHT_CUDA_CALLGRAPH"
	.align	4
	.sectionentsize	8
	.align		4
        /*0000*/ 	.word	0x00000000
	.align		4
        /*0004*/ 	.word	0xffffffff
	.align		4
        /*0008*/ 	.word	0x00000000
	.align		4
        /*000c*/ 	.word	0xfffffffe
	.align		4
        /*0010*/ 	.word	0x00000000
	.align		4
        /*0014*/ 	.word	0xfffffffd
	.align		4
        /*0018*/ 	.word	0x00000000
	.align		4
        /*001c*/ 	.word	0xfffffffc


//--------------------- .text._Z12MaxReductionPfS_ --------------------------
	.section	.text._Z12MaxReductionPfS_,"ax",@progbits
	.align	128
        .global         _Z12MaxReductionPfS_
        .type           _Z12MaxReductionPfS_,@function
        .size           _Z12MaxReductionPfS_,(.L_x_3 - _Z12MaxReductionPfS_)
        .other          _Z12MaxReductionPfS_,@"STO_CUDA_ENTRY STV_DEFAULT"
_Z12MaxReductionPfS_:
.text._Z12MaxReductionPfS_:
[----:B------:R-:W-:Y:S01]  /*0000*/  LDC R1, c[0x0][0x37c] ;  /* 0x0000df00ff017b82 */ /* 0x000fe20000000800 */
[----:B------:R-:W0:Y:S07]  /*0010*/  S2R R7, SR_TID.X ;  /* 0x0000000000077919 */ /* 0x000e2e0000002100 */
[----:B------:R-:W0:Y:S01]  /*0020*/  S2UR UR4, SR_CTAID.X ;  /* 0x00000000000479c3 */ /* 0x000e220000002500 */
[----:B------:R-:W1:Y:S07]  /*0030*/  LDCU.64 UR6, c[0x0][0x358] ;  /* 0x00006b00ff0677ac */ /* 0x000e6e0008000a00 */
[----:B------:R-:W0:Y:S08]  /*0040*/  LDC R6, c[0x0][0x360] ;  /* 0x0000d800ff067b82 */ /* 0x000e300000000800 */
[----:B------:R-:W2:Y:S01]  /*0050*/  LDC.64 R2, c[0x0][0x380] ;  /* 0x0000e000ff027b82 */ /* 0x000ea20000000a00 */
[----:B0-----:R-:W-:-:S04]  /*0060*/  IMAD R5, R6, UR4, R7 ;  /* 0x0000000406057c24 */ /* 0x001fc8000f8e0207 */
[----:B--2---:R-:W-:-:S06]  /*0070*/  IMAD.WIDE.U32 R2, R5, 0x4, R2 ;  /* 0x0000000405027825 */ /* 0x004fcc00078e0002 */
[----:B-1----:R-:W2:Y:S01]  /*0080*/  LDG.E R2, desc[UR6][R2.64] ;  /* 0x0000000602027981 */ /* 0x002ea2000c1e1900 */
[----:B------:R-:W0:Y:S01]  /*0090*/  S2UR UR5, SR_CgaCtaId ;  /* 0x00000000000579c3 */ /* 0x000e220000008800 */
[----:B------:R-:W-:Y:S01]  /*00a0*/  UMOV UR4, 0x400 ;  /* 0x0000040000047882 */ /* 0x000fe20000000000 */
[----:B------:R-:W-:Y:S01]  /*00b0*/  ISETP.GE.U32.AND P0, PT, R6, 0x2, PT ;  /* 0x000000020600780c */ /* 0x000fe20003f06070 */
[----:B0-----:R-:W-:-:S06]  /*00c0*/  ULEA UR4, UR5, UR4, 0x18 ;  /* 0x0000000405047291 */ /* 0x001fcc000f8ec0ff */
[----:B------:R-:W-:-:S05]  /*00d0*/  LEA R5, R7, UR4, 0x2 ;  /* 0x0000000407057c11 */ /* 0x000fca000f8e10ff */
[----:B--2---:R0:W-:Y:S01]  /*00e0*/  STS [R5], R2 ;  /* 0x0000000205007388 */ /* 0x0041e20000000800 */
[----:B------:R-:W-:Y:S05]  /*00f0*/  @!P0 BRA `(.L_x_0) ;  /* 0x0000000000388947 */ /* 0x000fea0003800000 */
[----:B------:R-:W-:-:S07]  /*0100*/  IMAD.MOV.U32 R0, RZ, RZ, 0x1 ;  /* 0x00000001ff007424 */ /* 0x000fce00078e00ff */
.L_x_1:
[----:B------:R-:W-:Y:S01]  /*0110*/  IMAD.SHL.U32 R9, R0, 0x2, RZ ;  /* 0x0000000200097824 */ /* 0x000fe200078e00ff */
[----:B------:R-:W-:Y:S04]  /*0120*/  BAR.SYNC.DEFER_BLOCKING 0x0 ;  /* 0x0000000000007b1d */ /* 0x000fe80000010000 */
[----:B0-----:R-:W-:-:S04]  /*0130*/  IADD3 R2, PT, PT, R9, -0x1, RZ ;  /* 0xffffffff09027810 */ /* 0x001fc80007ffe0ff */
[----:B------:R-:W-:-:S13]  /*0140*/  LOP3.LUT P0, RZ, R2, R7, RZ, 0xc0, !PT ;  /* 0x0000000702ff7212 */ /* 0x000fda000780c0ff */
[----:B------:R-:W-:Y:S01]  /*0150*/  @!P0 IMAD R2, R0, 0x4, R5 ;  /* 0x0000000400028824 */ /* 0x000fe200078e0205 */
[----:B------:R-:W-:Y:S01]  /*0160*/  MOV R0, R9 ;  /* 0x0000000900007202 */ /* 0x000fe20000000f00 */
[----:B------:R-:W-:Y:S04]  /*0170*/  @!P0 LDS R3, [R5] ;  /* 0x0000000005038984 */ /* 0x000fe80000000800 */
[----:B------:R-:W0:Y:S02]  /*0180*/  @!P0 LDS R2, [R2] ;  /* 0x0000000002028984 */ /* 0x000e240000000800 */
[----:B0-----:R-:W-:-:S04]  /*0190*/  @!P0 FSETP.GT.AND P1, PT, R2, R3, PT ;  /* 0x000000030200820b */ /* 0x001fc80003f24000 */
[----:B------:R-:W-:-:S05]  /*01a0*/  @!P0 FSEL R4, R2, R3, P1 ;  /* 0x0000000302048208 */ /* 0x000fca0000800000 */
[----:B------:R1:W-:Y:S01]  /*01b0*/  @!P0 STS [R5], R4 ;  /* 0x0000000405008388 */ /* 0x0003e20000000800 */
[----:B------:R-:W-:-:S13]  /*01c0*/  ISETP.GE.U32.AND P0, PT, R9, R6, PT ;  /* 0x000000060900720c */ /* 0x000fda0003f06070 */
[----:B-1----:R-:W-:Y:S05]  /*01d0*/  @!P0 BRA `(.L_x_1) ;  /* 0xfffffffc00cc8947 */ /* 0x002fea000383ffff */
.L_x_0:
[----:B------:R-:W1:Y:S01]  /*01e0*/  S2UR UR5, SR_CgaCtaId ;  /* 0x00000000000579c3 */ /* 0x000e620000008800 */
[----:B------:R-:W-:-:S07]  /*01f0*/  UMOV UR4, 0x400 ;  /* 0x0000040000047882 */ /* 0x000fce0000000000 */
[----:B0-----:R-:W0:Y:S01]  /*0200*/  LDC.64 R2, c[0x0][0x388] ;  /* 0x0000e200ff027b82 */ /* 0x001e220000000a00 */
[----:B-1----:R-:W-:-:S09]  /*0210*/  ULEA UR4, UR5, UR4, 0x18 ;  /* 0x0000000405047291 */ /* 0x002fd2000f8ec0ff */
[----:B------:R-:W0:Y:S04]  /*0220*/  LDS R5, [UR4] ;  /* 0x00000004ff057984 */ /* 0x000e280008000800 */
[----:B0-----:R-:W-:Y:S01]  /*0230*/  STG.E desc[UR6][R2.64], R5 ;  /* 0x0000000502007986 */ /* 0x001fe2000c101906 */
[----:B------:R-:W-:Y:S05]  /*0240*/  EXIT ;  /* 0x000000000000794d */ /* 0x000fea0003800000 */
.L_x_2:
[----:B------:R-:W-:-:S00]  /*0250*/  BRA `(.L_x_2) ;  /* 0xfffffffc00fc7947 */ /* 0x000fc0000383ffff */
[----:B------:R-:W-:-:S00]  /*0260*/  NOP ;  /* 0x0000000000007918 */ /* 0x000fc00000000000 */
        /* <DEDUP_REMOVED lines=9> */
.L_x_3:


//--------------------- .nv.shared._Z12MaxReductionPfS_ --------------------------
	.section	.nv.shared._Z12MaxReductionPfS_,"aw",@nobits
	.sectionflags	@""
	.align	4
.nv.shared._Z12MaxReductionPfS_:
	.zero		2048


//--------------------- .nv.shared.reserved.0     --------------------------
	.section	.nv.shared.reserved.0,"aw",@nobits
	.weak		__nv_reservedSMEM_offset_0_alias
	.size		__nv_reservedSMEM_offset_0_alias, 0, 64
	.other		__nv_reservedSMEM_offset_0_alias,@"STO_CUDA_RESERVED_SHARED STV_DEFAULT"
__nv_reservedSMEM_offset_0_alias:
	.zero		0
	.zero		64


//--------------------- .nv.constant0._Z12MaxReductionPfS_ --------------------------
	.section	.nv.constant0._Z12MaxReductionPfS_,"a",@progbits
	.sectionflags	@""
	.align	4
.nv.constant0._Z12MaxReductionPfS_:
	.zero		912


//--------------------- SYMBOLS --------------------------

	.type		.nv.reservedSmem.offset0,@object
	.size		.nv.reservedSmem.offset0,0x4
	.type		.nv.reservedSmem.cap,@object
	.size		.nv.reservedSmem.cap,0x4
